//
// Generated by NVIDIA NVVM Compiler
//
// Compiler Build ID: CL-36424714
// Cuda compilation tools, release 13.0, V13.0.88
// Based on NVVM 20.0.0
//

.version 9.0
.target sm_100
.address_size 64

	// .globl	_Z13sum_reductionPiS_
// _ZZ13sum_reductionPiS_E10partialSum has been demoted

.visible .entry _Z13sum_reductionPiS_(
	.param .u64 .ptr .align 1 _Z13sum_reductionPiS__param_0,
	.param .u64 .ptr .align 1 _Z13sum_reductionPiS__param_1
)
{
	.reg .pred 	%p<5>;
	.reg .b32 	%r<21>;
	.reg .b64 	%rd<9>;
	// demoted variable
	.shared .align 4 .b8 _ZZ13sum_reductionPiS_E10partialSum[4096];
	ld.param.u64 	%rd2, [_Z13sum_reductionPiS__param_0];
	ld.param.u64 	%rd1, [_Z13sum_reductionPiS__param_1];
	cvta.to.global.u64 	%rd3, %rd2;
	mov.u32 	%r1, %ctaid.x;
	mov.u32 	%r2, %ntid.x;
	mov.u32 	%r3, %tid.x;
	mad.lo.s32 	%r7, %r1, %r2, %r3;
	mul.wide.s32 	%rd4, %r7, 4;
	add.s64 	%rd5, %rd3, %rd4;
	ld.global.u32 	%r8, [%rd5];
	shl.b32 	%r9, %r3, 2;
	mov.u32 	%r10, _ZZ13sum_reductionPiS_E10partialSum;
	add.s32 	%r4, %r10, %r9;
	st.shared.u32 	[%r4], %r8;
	bar.sync 	0;
	setp.lt.u32 	%p1, %r2, 2;
	@%p1 bra 	$L__BB0_5;
	mov.b32 	%r20, 1;
$L__BB0_2:
	shl.b32 	%r6, %r20, 1;
	add.s32 	%r12, %r6, -1;
	and.b32  	%r13, %r12, %r3;
	setp.ne.s32 	%p2, %r13, 0;
	@%p2 bra 	$L__BB0_4;
	shl.b32 	%r14, %r20, 2;
	add.s32 	%r15, %r4, %r14;
	ld.shared.u32 	%r16, [%r15];
	ld.shared.u32 	%r17, [%r4];
	add.s32 	%r18, %r17, %r16;
	st.shared.u32 	[%r4], %r18;
$L__BB0_4:
	bar.sync 	0;
	setp.lt.u32 	%p3, %r6, %r2;
	mov.u32 	%r20, %r6;
	@%p3 bra 	$L__BB0_2;
$L__BB0_5:
	setp.ne.s32 	%p4, %r3, 0;
	@%p4 bra 	$L__BB0_7;
	ld.shared.u32 	%r19, [_ZZ13sum_reductionPiS_E10partialSum];
	cvta.to.global.u64 	%rd6, %rd1;
	mul.wide.u32 	%rd7, %r1, 4;
	add.s64 	%rd8, %rd6, %rd7;
	st.global.u32 	[%rd8], %r19;
$L__BB0_7:
	ret;

}


// ===== COMPILED SASS (sm_100) =====

	.target	sm_100

	.elftype	@"ET_EXEC"


//--------------------- .note.nv.tkinfo           --------------------------
	.section	.note.nv.tkinfo,"",@"SHT_NOTE"
	.sectionflags	@"SHF_NOTE_NV_TKINFO"
	.tkinfo
        /*0018*/ 	.word	0x00000002
        /*0030*/ 	.string	""
        /*0030*/ 	.string	"ptxas"
        /*0030*/ 	.string	"Cuda compilation tools, release 13.0, V13.0.88"
        /*0030*/ 	.string	"Build cuda_13.0.r13.0/compiler.36424714_0"
        /*0030*/ 	.string	"-arch sm_100 -m 64 "



//--------------------- .note.nv.cuinfo           --------------------------
	.section	.note.nv.cuinfo,"",@"SHT_NOTE"
	.sectionflags	@"SHF_NOTE_NV_CUINFO"
        /*0018*/ 	.short	0x0002
        /*001a*/ 	.short	0x0064
        /*001c*/ 	.short	0x0082
	.zero		2


//--------------------- .nv.info                  --------------------------
	.section	.nv.info,"",@"SHT_CUDA_INFO"
	.align	4


	//----- nvinfo : EIATTR_REGCOUNT
	.align		4
        /*0000*/ 	.byte	0x04, 0x2f
        /*0002*/ 	.short	(.L_1 - .L_0)
	.align		4
.L_0:
        /*0004*/ 	.word	index@(_Z13sum_reductionPiS_)
        /*0008*/ 	.word	0x0000000b


	//----- nvinfo : EIATTR_FRAME_SIZE
	.align		4
.L_1:
        /*000c*/ 	.byte	0x04, 0x11
        /*000e*/ 	.short	(.L_3 - .L_2)
	.align		4
.L_2:
        /*0010*/ 	.word	index@(_Z13sum_reductionPiS_)
        /*0014*/ 	.word	0x00000000


	//----- nvinfo : EIATTR_MIN_STACK_SIZE
	.align		4
.L_3:
        /*0018*/ 	.byte	0x04, 0x12
        /*001a*/ 	.short	(.L_5 - .L_4)
	.align		4
.L_4:
        /*001c*/ 	.word	index@(_Z13sum_reductionPiS_)
        /*0020*/ 	.word	0x00000000
.L_5:


//--------------------- .nv.compat                --------------------------
	.section	.nv.compat,"",@"SHT_CUDA_COMPAT_INFO"
	.align	4
        /*0000*/ 	.byte	0x02, 0x09, 0x00, 0x00, 0x02, 0x02, 0x01, 0x00, 0x02, 0x05, 0x05, 0x00, 0x03, 0x07, 0x01, 0x01
        /*0010*/ 	.byte	0x02, 0x03, 0x00, 0x00, 0x02, 0x06, 0x01, 0x00, 0x04, 0x0b, 0x08, 0x00, 0x09, 0x00, 0x00, 0x00
        /*0020*/ 	.byte	0x00, 0x00, 0x00, 0x00


//--------------------- .nv.info._Z13sum_reductionPiS_ --------------------------
	.section	.nv.info._Z13sum_reductionPiS_,"",@"SHT_CUDA_INFO"
	.sectionflags	@""
	.align	4


	//----- nvinfo : EIATTR_CUDA_API_VERSION
	.align		4
        /*0000*/ 	.byte	0x04, 0x37
        /*0002*/ 	.short	(.L_7 - .L_6)
.L_6:
        /*0004*/ 	.word	0x00000082


	//----- nvinfo : EIATTR_KPARAM_INFO
	.align		4
.L_7:
        /*0008*/ 	.byte	0x04, 0x17
        /*000a*/ 	.short	(.L_9 - .L_8)
.L_8:
        /*000c*/ 	.word	0x00000000
        /*0010*/ 	.short	0x0001
        /*0012*/ 	.short	0x0008
        /*0014*/ 	.byte	0x00, 0xf5, 0x21, 0x00


	//----- nvinfo : EIATTR_KPARAM_INFO
	.align		4
.L_9:
        /*0018*/ 	.byte	0x04, 0x17
        /*001a*/ 	.short	(.L_11 - .L_10)
.L_10:
        /*001c*/ 	.word	0x00000000
        /*0020*/ 	.short	0x0000
        /*0022*/ 	.short	0x0000
        /*0024*/ 	.byte	0x00, 0xf5, 0x21, 0x00


	//----- nvinfo : EIATTR_SPARSE_MMA_MASK
	.align		4
.L_11:
        /*0028*/ 	.byte	0x03, 0x50
        /*002a*/ 	.short	0x0000


	//----- nvinfo : EIATTR_MAXREG_COUNT
	.align		4
        /*002c*/ 	.byte	0x03, 0x1b
        /*002e*/ 	.short	0x00ff


	//----- nvinfo : EIATTR_NUM_BARRIERS
	.align		4
        /*0030*/ 	.byte	0x02, 0x4c
        /*0032*/ 	.byte	0x01
	.zero		1


	//----- nvinfo : EIATTR_MERCURY_ISA_VERSION
	.align		4
        /*0034*/ 	.byte	0x03, 0x5f
        /*0036*/ 	.short	0x0101


	//----- nvinfo : EIATTR_VRC_CTA_INIT_COUNT
	.align		4
        /*0038*/ 	.byte	0x02, 0x4a
	.zero		1
	.zero		1


	//----- nvinfo : EIATTR_EXIT_INSTR_OFFSETS
	.align		4
        /*003c*/ 	.byte	0x04, 0x1c
        /*003e*/ 	.short	(.L_13 - .L_12)


	//   ....[0]....
.L_12:
        /*0040*/ 	.word	0x000001f0


	//   ....[1]....
        /*0044*/ 	.word	0x00000270


	//----- nvinfo : EIATTR_CBANK_PARAM_SIZE
	.align		4
.L_13:
        /*0048*/ 	.byte	0x03, 0x19
        /*004a*/ 	.short	0x0010


	//----- nvinfo : EIATTR_PARAM_CBANK
	.align		4
        /*004c*/ 	.byte	0x04, 0x0a
        /*004e*/ 	.short	(.L_15 - .L_14)
	.align		4
.L_14:
        /*0050*/ 	.word	index@(.nv.constant0._Z13sum_reductionPiS_)
        /*0054*/ 	.short	0x0380
        /*0056*/ 	.short	0x0010


	//----- nvinfo : EIATTR_SW_WAR
	.align		4
.L_15:
        /*0058*/ 	.byte	0x04, 0x36
        /*005a*/ 	.short	(.L_17 - .L_16)
.L_16:
        /*005c*/ 	.word	0x00000008
.L_17:


//--------------------- .nv.callgraph             --------------------------
	.section	.nv.callgraph,"",@"SHT_CUDA_CALLGRAPH"
	.align	4
	.sectionentsize	8
	.align		4
        /*0000*/ 	.word	0x00000000
	.align		4
        /*0004*/ 	.word	0xffffffff
	.align		4
        /*0008*/ 	.word	0x00000000
	.align		4
        /*000c*/ 	.word	0xfffffffe
	.align		4
        /*0010*/ 	.word	0x00000000
	.align		4
        /*0014*/ 	.word	0xfffffffd
	.align		4
        /*0018*/ 	.word	0x00000000
	.align		4
        /*001c*/ 	.word	0xfffffffc


//--------------------- .text._Z13sum_reductionPiS_ --------------------------
	.section	.text._Z13sum_reductionPiS_,"ax",@progbits
	.align	128
        .global         _Z13sum_reductionPiS_
        .type           _Z13sum_reductionPiS_,@function
        .size           _Z13sum_reductionPiS_,(.L_x_3 - _Z13sum_reductionPiS_)
        .other          _Z13sum_reductionPiS_,@"STO_CUDA_ENTRY STV_DEFAULT"
_Z13sum_reductionPiS_:
.text._Z13sum_reductionPiS_:
[----:B------:R-:W-:Y:S01]  /*0000*/  LDC R1, c[0x0][0x37c] ;  /* 0x0000df00ff017b82 */ /* 0x000fe20000000800 */
[----:B------:R-:W0:Y:S07]  /*0010*/  S2R R7, SR_CTAID.X ;  /* 0x0000000000077919 */ /* 0x000e2e0000002500 */
[----:B------:R-:W1:Y:S01]  /*0020*/  LDC.64 R2, c[0x0][0x380] ;  /* 0x0000e000ff027b82 */ /* 0x000e620000000a00 */
[----:B------:R-:W0:Y:S01]  /*0030*/  LDCU UR8, c[0x0][0x360] ;  /* 0x00006c00ff0877ac */ /* 0x000e220008000800 */
[----:B------:R-:W0:Y:S01]  /*0040*/  S2R R6, SR_TID.X ;  /* 0x0000000000067919 */ /* 0x000e220000002100 */
[----:B------:R-:W2:Y:S01]  /*0050*/  LDCU.64 UR6, c[0x0][0x358] ;  /* 0x00006b00ff0677ac */ /* 0x000ea20008000a00 */
[----:B0-----:R-:W-:-:S04]  /*0060*/  IMAD R5, R7, UR8, R6 ;  /* 0x0000000807057c24 */ /* 0x001fc8000f8e0206 */
[----:B-1----:R-:W-:-:S06]  /*0070*/  IMAD.WIDE R2, R5, 0x4, R2 ;  /* 0x0000000405027825 */ /* 0x002fcc00078e0202 */
[----:B--2---:R-:W2:Y:S01]  /*0080*/  LDG.E R2, desc[UR6][R2.64] ;  /* 0x0000000602027981 */ /* 0x004ea2000c1e1900 */
[----:B------:R-:W0:Y:S01]  /*0090*/  S2UR UR5, SR_CgaCtaId ;  /* 0x00000000000579c3 */ /* 0x000e220000008800 */
[----:B------:R-:W-:Y:S01]  /*00a0*/  UMOV UR4, 0x400 ;  /* 0x0000040000047882 */ /* 0x000fe20000000000 */
[----:B------:R-:W-:Y:S01]  /*00b0*/  UISETP.GE.U32.AND UP0, UPT, UR8, 0x2, UPT ;  /* 0x000000020800788c */ /* 0x000fe2000bf06070 */
[----:B------:R-:W-:Y:S01]  /*00c0*/  ISETP.NE.AND P0, PT, R6, RZ, PT ;  /* 0x000000ff0600720c */ /* 0x000fe20003f05270 */
[----:B0-----:R-:W-:-:S06]  /*00d0*/  ULEA UR4, UR5, UR4, 0x18 ;  /* 0x0000000405047291 */ /* 0x001fcc000f8ec0ff */
[----:B------:R-:W-:-:S05]  /*00e0*/  LEA R5, R6, UR4, 0x2 ;  /* 0x0000000406057c11 */ /* 0x000fca000f8e10ff */
[----:B--2---:R0:W-:Y:S01]  /*00f0*/  STS [R5], R2 ;  /* 0x0000000205007388 */ /* 0x0041e20000000800 */
[----:B------:R-:W-:Y:S06]  /*0100*/  BAR.SYNC.DEFER_BLOCKING 0x0 ;  /* 0x0000000000007b1d */ /* 0x000fec0000010000 */
[----:B------:R-:W-:Y:S05]  /*0110*/  BRA.U !UP0, `(.L_x_0) ;  /* 0x0000000108347547 */ /* 0x000fea000b800000 */
[----:B------:R-:W-:-:S07]  /*0120*/  IMAD.MOV.U32 R0, RZ, RZ, 0x1 ;  /* 0x00000001ff007424 */ /* 0x000fce00078e00ff */
.L_x_1:
[----:B------:R-:W-:-:S05]  /*0130*/  IMAD.SHL.U32 R8, R0, 0x2, RZ ;  /* 0x0000000200087824 */ /* 0x000fca00078e00ff */
[----:B0-----:R-:W-:-:S04]  /*0140*/  IADD3 R2, PT, PT, R8, -0x1, RZ ;  /* 0xffffffff08027810 */ /* 0x001fc80007ffe0ff */
[----:B------:R-:W-:-:S13]  /*0150*/  LOP3.LUT P1, RZ, R2, R6, RZ, 0xc0, !PT ;  /* 0x0000000602ff7212 */ /* 0x000fda000782c0ff */
[----:B------:R-:W-:Y:S01]  /*0160*/  @!P1 IMAD R2, R0, 0x4, R5 ;  /* 0x0000000400029824 */ /* 0x000fe200078e0205 */
[----:B------:R-:W-:Y:S01]  /*0170*/  @!P1 LDS R3, [R5] ;  /* 0x0000000005039984 */ /* 0x000fe20000000800 */
[----:B------:R-:W-:-:S04]  /*0180*/  MOV R0, R8 ;  /* 0x0000000800007202 */ /* 0x000fc80000000f00 */
[----:B------:R-:W0:Y:S02]  /*0190*/  @!P1 LDS R2, [R2] ;  /* 0x0000000002029984 */ /* 0x000e240000000800 */
[----:B0-----:R-:W-:-:S05]  /*01a0*/  @!P1 IADD3 R4, PT, PT, R2, R3, RZ ;  /* 0x0000000302049210 */ /* 0x001fca0007ffe0ff */
[----:B------:R1:W-:Y:S01]  /*01b0*/  @!P1 STS [R5], R4 ;  /* 0x0000000405009388 */ /* 0x0003e20000000800 */
[----:B------:R-:W-:Y:S01]  /*01c0*/  BAR.SYNC.DEFER_BLOCKING 0x0 ;  /* 0x0000000000007b1d */ /* 0x000fe20000010000 */
[----:B------:R-:W-:-:S13]  /*01d0*/  ISETP.GE.U32.AND P1, PT, R8, UR8, PT ;  /* 0x0000000808007c0c */ /* 0x000fda000bf26070 */
[----:B-1----:R-:W-:Y:S05]  /*01e0*/  @!P1 BRA `(.L_x_1) ;  /* 0xfffffffc00d09947 */ /* 0x002fea000383ffff */
.L_x_0:
[----:B------:R-:W-:Y:S05]  /*01f0*/  @P0 EXIT ;  /* 0x000000000000094d */ /* 0x000fea0003800000 */
[----:B------:R-:W1:Y:S01]  /*0200*/  S2UR UR5, SR_CgaCtaId ;  /* 0x00000000000579c3 */ /* 0x000e620000008800 */
[----:B------:R-:W-:-:S07]  /*0210*/  UMOV UR4, 0x400 ;  /* 0x0000040000047882 */ /* 0x000fce0000000000 */
[----:B0-----:R-:W0:Y:S01]  /*0220*/  LDC.64 R2, c[0x0][0x388] ;  /* 0x0000e200ff027b82 */ /* 0x001e220000000a00 */
[----:B-1----:R-:W-:Y:S01]  /*0230*/  ULEA UR4, UR5, UR4, 0x18 ;  /* 0x0000000405047291 */ /* 0x002fe2000f8ec0ff */
[----:B0-----:R-:W-:-:S08]  /*0240*/  IMAD.WIDE.U32 R2, R7, 0x4, R2 ;  /* 0x0000000407027825 */ /* 0x001fd000078e0002 */
[----:B------:R-:W0:Y:S04]  /*0250*/  LDS R5, [UR4] ;  /* 0x00000004ff057984 */ /* 0x000e280008000800 */
[----:B0-----:R-:W-:Y:S01]  /*0260*/  STG.E desc[UR6][R2.64], R5 ;  /* 0x0000000502007986 */ /* 0x001fe2000c101906 */
[----:B------:R-:W-:Y:S05]  /*0270*/  EXIT ;  /* 0x000000000000794d */ /* 0x000fea0003800000 */
.L_x_2:
[----:B------:R-:W-:-:S00]  /*0280*/  BRA `(.L_x_2) ;  /* 0xfffffffc00fc7947 */ /* 0x000fc0000383ffff */
[----:B------:R-:W-:-:S00]  /*0290*/  NOP ;  /* 0x0000000000007918 */ /* 0x000fc00000000000 */
        /* <DEDUP_REMOVED lines=14> */
.L_x_3:


//--------------------- .nv.shared._Z13sum_reductionPiS_ --------------------------
	.section	.nv.shared._Z13sum_reductionPiS_,"aw",@nobits
	.sectionflags	@""
	.align	4
.nv.shared._Z13sum_reductionPiS_:
	.zero		5120


//--------------------- .nv.shared.reserved.0     --------------------------
	.section	.nv.shared.reserved.0,"aw",@nobits
	.weak		__nv_reservedSMEM_offset_0_alias
	.size		__nv_reservedSMEM_offset_0_alias, 0, 64
	.other		__nv_reservedSMEM_offset_0_alias,@"STO_CUDA_RESERVED_SHARED STV_DEFAULT"
__nv_reservedSMEM_offset_0_alias:
	.zero		0
	.zero		64


//--------------------- .nv.constant0._Z13sum_reductionPiS_ --------------------------
	.section	.nv.constant0._Z13sum_reductionPiS_,"a",@progbits
	.sectionflags	@""
	.align	4
.nv.constant0._Z13sum_reductionPiS_:
	.zero		912


//--------------------- SYMBOLS --------------------------

	.type		.nv.reservedSmem.offset0,@object
	.size		.nv.reservedSmem.offset0,0x4
	.type		.nv.reservedSmem.cap,@object
	.size		.nv.reservedSmem.cap,0x4
